//
// Generated by NVIDIA NVVM Compiler
//
// Compiler Build ID: CL-36424714
// Cuda compilation tools, release 13.0, V13.0.88
// Based on NVVM 20.0.0
//

.version 9.0
.target sm_100
.address_size 64

	// .globl	_Z15print_global_idv
.extern .func  (.param .b32 func_retval0) vprintf
(
	.param .b64 vprintf_param_0,
	.param .b64 vprintf_param_1
)
;
.global .align 1 .b8 $str[27] = {84, 104, 114, 101, 97, 100, 32, 37, 100, 58, 32, 71, 108, 111, 98, 97, 108, 32, 73, 68, 32, 61, 32, 37, 100, 10};

.visible .entry _Z15print_global_idv()
{
	.local .align 8 .b8 	__local_depot0[8];
	.reg .b64 	%SP;
	.reg .b64 	%SPL;
	.reg .b32 	%r<7>;
	.reg .b64 	%rd<5>;

	mov.u64 	%SPL, __local_depot0;
	cvta.local.u64 	%SP, %SPL;
	add.u64 	%rd1, %SP, 0;
	add.u64 	%rd2, %SPL, 0;
	mov.u32 	%r1, %ctaid.x;
	mov.u32 	%r2, %ntid.x;
	mov.u32 	%r3, %tid.x;
	mad.lo.s32 	%r4, %r1, %r2, %r3;
	st.local.v2.u32 	[%rd2], {%r3, %r4};
	mov.u64 	%rd3, $str;
	cvta.global.u64 	%rd4, %rd3;
	{ // callseq 0, 0
	.param .b64 param0;
	st.param.b64 	[param0], %rd4;
	.param .b64 param1;
	st.param.b64 	[param1], %rd1;
	.param .b32 retval0;
	call.uni (retval0), 
	vprintf, 
	(
	param0, 
	param1
	);
	ld.param.b32 	%r5, [retval0];
	} // callseq 0
	ret;

}


// ===== COMPILED SASS (sm_100) =====

	.target	sm_100

	.elftype	@"ET_EXEC"


//--------------------- .note.nv.tkinfo           --------------------------
	.section	.note.nv.tkinfo,"",@"SHT_NOTE"
	.sectionflags	@"SHF_NOTE_NV_TKINFO"
	.tkinfo
        /*0018*/ 	.word	0x00000002
        /*0030*/ 	.string	""
        /*0030*/ 	.string	"ptxas"
        /*0030*/ 	.string	"Cuda compilation tools, release 13.0, V13.0.88"
        /*0030*/ 	.string	"Build cuda_13.0.r13.0/compiler.36424714_0"
        /*0030*/ 	.string	"-arch sm_100 -m 64 "



//--------------------- .note.nv.cuinfo           --------------------------
	.section	.note.nv.cuinfo,"",@"SHT_NOTE"
	.sectionflags	@"SHF_NOTE_NV_CUINFO"
        /*0018*/ 	.short	0x0002
        /*001a*/ 	.short	0x0064
        /*001c*/ 	.short	0x0082
	.zero		2


//--------------------- .nv.info                  --------------------------
	.section	.nv.info,"",@"SHT_CUDA_INFO"
	.align	4


	//----- nvinfo : EIATTR_REGCOUNT
	.align		4
        /*0000*/ 	.byte	0x04, 0x2f
        /*0002*/ 	.short	(.L_2 - .L_1)
	.align		4
.L_1:
        /*0004*/ 	.word	index@(_Z15print_global_idv)
        /*0008*/ 	.word	0x00000018


	//----- nvinfo : EIATTR_FRAME_SIZE
	.align		4
.L_2:
        /*000c*/ 	.byte	0x04, 0x11
        /*000e*/ 	.short	(.L_4 - .L_3)
	.align		4
.L_3:
        /*0010*/ 	.word	index@(_Z15print_global_idv)
        /*0014*/ 	.word	0x00000008


	//----- nvinfo : EIATTR_MIN_STACK_SIZE
	.align		4
.L_4:
        /*0018*/ 	.byte	0x04, 0x12
        /*001a*/ 	.short	(.L_6 - .L_5)
	.align		4
.L_5:
        /*001c*/ 	.word	index@(_Z15print_global_idv)
        /*0020*/ 	.word	0x00000008
.L_6:


//--------------------- .nv.compat                --------------------------
	.section	.nv.compat,"",@"SHT_CUDA_COMPAT_INFO"
	.align	4
        /*0000*/ 	.byte	0x02, 0x09, 0x00, 0x00, 0x02, 0x02, 0x01, 0x00, 0x02, 0x05, 0x05, 0x00, 0x03, 0x07, 0x01, 0x01
        /*0010*/ 	.byte	0x02, 0x03, 0x00, 0x00, 0x02, 0x06, 0x01, 0x00, 0x04, 0x0b, 0x08, 0x00, 0x09, 0x00, 0x00, 0x00
        /*0020*/ 	.byte	0x00, 0x00, 0x00, 0x00


//--------------------- .nv.info._Z15print_global_idv --------------------------
	.section	.nv.info._Z15print_global_idv,"",@"SHT_CUDA_INFO"
	.sectionflags	@""
	.align	4


	//----- nvinfo : EIATTR_CUDA_API_VERSION
	.align		4
        /*0000*/ 	.byte	0x04, 0x37
        /*0002*/ 	.short	(.L_8 - .L_7)
.L_7:
        /*0004*/ 	.word	0x00000082


	//----- nvinfo : EIATTR_SPARSE_MMA_MASK
	.align		4
.L_8:
        /*0008*/ 	.byte	0x03, 0x50
        /*000a*/ 	.short	0x0000


	//----- nvinfo : EIATTR_MAXREG_COUNT
	.align		4
        /*000c*/ 	.byte	0x03, 0x1b
        /*000e*/ 	.short	0x00ff


	//----- nvinfo : EIATTR_EXTERNS
	.align		4
        /*0010*/ 	.byte	0x04, 0x0f
        /*0012*/ 	.short	(.L_10 - .L_9)


	//   ....[0]....
	.align		4
.L_9:
        /*0014*/ 	.word	index@(vprintf)


	//----- nvinfo : EIATTR_MERCURY_ISA_VERSION
	.align		4
.L_10:
        /*0018*/ 	.byte	0x03, 0x5f
        /*001a*/ 	.short	0x0101


	//----- nvinfo : EIATTR_VRC_CTA_INIT_COUNT
	.align		4
        /*001c*/ 	.byte	0x02, 0x4a
	.zero		1
	.zero		1


	//----- nvinfo : EIATTR_SYSCALL_OFFSETS
	.align		4
        /*0020*/ 	.byte	0x04, 0x46
        /*0022*/ 	.short	(.L_12 - .L_11)


	//   ....[0]....
.L_11:
        /*0024*/ 	.word	0x00000110


	//----- nvinfo : EIATTR_EXIT_INSTR_OFFSETS
	.align		4
.L_12:
        /*0028*/ 	.byte	0x04, 0x1c
        /*002a*/ 	.short	(.L_14 - .L_13)


	//   ....[0]....
.L_13:
        /*002c*/ 	.word	0x00000120


	//----- nvinfo : EIATTR_SW_WAR
	.align		4
.L_14:
        /*0030*/ 	.byte	0x04, 0x36
        /*0032*/ 	.short	(.L_16 - .L_15)
.L_15:
        /*0034*/ 	.word	0x00000008
.L_16:


//--------------------- .nv.callgraph             --------------------------
	.section	.nv.callgraph,"",@"SHT_CUDA_CALLGRAPH"
	.align	4
	.sectionentsize	8
	.align		4
        /*0000*/ 	.word	0x00000000
	.align		4
        /*0004*/ 	.word	0xffffffff
	.align		4
        /*0008*/ 	.word	index@(_Z15print_global_idv)
	.align		4
        /*000c*/ 	.word	index@(vprintf)
	.align		4
        /*0010*/ 	.word	0x00000000
	.align		4
        /*0014*/ 	.word	0xfffffffe
	.align		4
        /*0018*/ 	.word	0x00000000
	.align		4
        /*001c*/ 	.word	0xfffffffd
	.align		4
        /*0020*/ 	.word	0x00000000
	.align		4
        /*0024*/ 	.word	0xfffffffc


//--------------------- .nv.constant4             --------------------------
	.section	.nv.constant4,"a",@progbits
	.align	8
	.align		8
.nv.constant4:
        /*0000*/ 	.dword	vprintf
	.align		8
        /*0008*/ 	.dword	$str


//--------------------- .text._Z15print_global_idv --------------------------
	.section	.text._Z15print_global_idv,"ax",@progbits
	.align	128
        .global         _Z15print_global_idv
        .type           _Z15print_global_idv,@function
        .size           _Z15print_global_idv,(.L_x_2 - _Z15print_global_idv)
        .other          _Z15print_global_idv,@"STO_CUDA_ENTRY STV_DEFAULT"
_Z15print_global_idv:
.text._Z15print_global_idv:
[----:B------:R-:W0:Y:S01]  /*0000*/  LDC R1, c[0x0][0x37c] ;  /* 0x0000df00ff017b82 */ /* 0x000e220000000800 */
[----:B------:R-:W1:Y:S01]  /*0010*/  S2R R8, SR_TID.X ;  /* 0x0000000000087919 */ /* 0x000e620000002100 */
[----:B------:R-:W2:Y:S06]  /*0020*/  LDCU UR5, c[0x0][0x2fc] ;  /* 0x00005f80ff0577ac */ /* 0x000eac0008000800 */
[----:B------:R-:W1:Y:S01]  /*0030*/  S2UR UR6, SR_CTAID.X ;  /* 0x00000000000679c3 */ /* 0x000e620000002500 */
[----:B0-----:R-:W-:Y:S01]  /*0040*/  VIADD R1, R1, 0xfffffff8 ;  /* 0xfffffff801017836 */ /* 0x001fe20000000000 */
[----:B------:R-:W-:Y:S01]  /*0050*/  MOV R0, 0x0 ;  /* 0x0000000000007802 */ /* 0x000fe20000000f00 */
[----:B------:R-:W0:Y:S05]  /*0060*/  LDCU UR4, c[0x0][0x2f8] ;  /* 0x00005f00ff0477ac */ /* 0x000e2a0008000800 */
[----:B------:R-:W1:Y:S08]  /*0070*/  LDC R9, c[0x0][0x360] ;  /* 0x0000d800ff097b82 */ /* 0x000e700000000800 */
[----:B------:R3:W4:Y:S01]  /*0080*/  LDC.64 R2, c[0x4][R0] ;  /* 0x0100000000027b82 */ /* 0x0007220000000a00 */
[----:B0-----:R-:W-:-:S05]  /*0090*/  IADD3 R6, P0, PT, R1, UR4, RZ ;  /* 0x0000000401067c10 */ /* 0x001fca000ff1e0ff */
[----:B--2---:R-:W-:Y:S02]  /*00a0*/  IMAD.X R7, RZ, RZ, UR5, P0 ;  /* 0x00000005ff077e24 */ /* 0x004fe400080e06ff */
[----:B-1----:R-:W-:Y:S01]  /*00b0*/  IMAD R9, R9, UR6, R8 ;  /* 0x0000000609097c24 */ /* 0x002fe2000f8e0208 */
[----:B------:R-:W0:Y:S04]  /*00c0*/  LDCU.64 UR6, c[0x4][0x8] ;  /* 0x01000100ff0677ac */ /* 0x000e280008000a00 */
[----:B------:R3:W-:Y:S01]  /*00d0*/  STL.64 [R1], R8 ;  /* 0x0000000801007387 */ /* 0x0007e20000100a00 */
[----:B0-----:R-:W-:Y:S01]  /*00e0*/  IMAD.U32 R4, RZ, RZ, UR6 ;  /* 0x00000006ff047e24 */ /* 0x001fe2000f8e00ff */
[----:B---34-:R-:W-:-:S07]  /*00f0*/  MOV R5, UR7 ;  /* 0x0000000700057c02 */ /* 0x018fce0008000f00 */
[----:B------:R-:W-:-:S07]  /*0100*/  LEPC R20, `(.L_x_0) ;  /* 0x000000001014794e */ /* 0x000fce0000000000 */
[----:B------:R-:W-:Y:S05]  /*0110*/  CALL.ABS.NOINC R2 ;  /* 0x0000000002007343 */ /* 0x000fea0003c00000 */
.L_x_0:
[----:B------:R-:W-:Y:S05]  /*0120*/  EXIT ;  /* 0x000000000000794d */ /* 0x000fea0003800000 */
.L_x_1:
[----:B------:R-:W-:-:S00]  /*0130*/  BRA `(.L_x_1) ;  /* 0xfffffffc00fc7947 */ /* 0x000fc0000383ffff */
[----:B------:R-:W-:-:S00]  /*0140*/  NOP ;  /* 0x0000000000007918 */ /* 0x000fc00000000000 */
        /* <DEDUP_REMOVED lines=11> */
.L_x_2:


//--------------------- .nv.global.init           --------------------------
	.section	.nv.global.init,"aw",@progbits
.nv.global.init:
	.type		$str,@object
	.size		$str,(.L_0 - $str)
$str:
        /*0000*/ 	.byte	0x54, 0x68, 0x72, 0x65, 0x61, 0x64, 0x20, 0x25, 0x64, 0x3a, 0x20, 0x47, 0x6c, 0x6f, 0x62, 0x61
        /*0010*/ 	.byte	0x6c, 0x20, 0x49, 0x44, 0x20, 0x3d, 0x20, 0x25, 0x64, 0x0a, 0x00
.L_0:


//--------------------- .nv.shared.reserved.0     --------------------------
	.section	.nv.shared.reserved.0,"aw",@nobits
	.weak		__nv_reservedSMEM_offset_0_alias
	.size		__nv_reservedSMEM_offset_0_alias, 0, 64
	.other		__nv_reservedSMEM_offset_0_alias,@"STO_CUDA_RESERVED_SHARED STV_DEFAULT"
__nv_reservedSMEM_offset_0_alias:
	.zero		0
	.zero		64


//--------------------- .nv.constant0._Z15print_global_idv --------------------------
	.section	.nv.constant0._Z15print_global_idv,"a",@progbits
	.sectionflags	@""
	.align	4
.nv.constant0._Z15print_global_idv:
	.zero		896


//--------------------- SYMBOLS --------------------------

	.type		.nv.reservedSmem.offset0,@object
	.size		.nv.reservedSmem.offset0,0x4
	.type		vprintf,@function
